//
// Generated by NVIDIA NVVM Compiler
//
// Compiler Build ID: CL-36424714
// Cuda compilation tools, release 13.0, V13.0.88
// Based on NVVM 20.0.0
//

.version 9.0
.target sm_100
.address_size 64

	// .globl	_Z23addVectors_BlockSizeAsNPiS_S_i

.visible .entry _Z23addVectors_BlockSizeAsNPiS_S_i(
	.param .u64 .ptr .align 1 _Z23addVectors_BlockSizeAsNPiS_S_i_param_0,
	.param .u64 .ptr .align 1 _Z23addVectors_BlockSizeAsNPiS_S_i_param_1,
	.param .u64 .ptr .align 1 _Z23addVectors_BlockSizeAsNPiS_S_i_param_2,
	.param .u32 _Z23addVectors_BlockSizeAsNPiS_S_i_param_3
)
{
	.reg .pred 	%p<2>;
	.reg .b32 	%r<6>;
	.reg .b64 	%rd<11>;

	ld.param.u64 	%rd1, [_Z23addVectors_BlockSizeAsNPiS_S_i_param_0];
	ld.param.u64 	%rd2, [_Z23addVectors_BlockSizeAsNPiS_S_i_param_1];
	ld.param.u64 	%rd3, [_Z23addVectors_BlockSizeAsNPiS_S_i_param_2];
	ld.param.u32 	%r2, [_Z23addVectors_BlockSizeAsNPiS_S_i_param_3];
	mov.u32 	%r1, %tid.x;
	setp.ge.s32 	%p1, %r1, %r2;
	@%p1 bra 	$L__BB0_2;
	cvta.to.global.u64 	%rd4, %rd1;
	cvta.to.global.u64 	%rd5, %rd2;
	cvta.to.global.u64 	%rd6, %rd3;
	mul.wide.u32 	%rd7, %r1, 4;
	add.s64 	%rd8, %rd4, %rd7;
	ld.global.u32 	%r3, [%rd8];
	add.s64 	%rd9, %rd5, %rd7;
	ld.global.u32 	%r4, [%rd9];
	add.s32 	%r5, %r4, %r3;
	add.s64 	%rd10, %rd6, %rd7;
	st.global.u32 	[%rd10], %r5;
$L__BB0_2:
	ret;

}
	// .globl	_Z19addVectors_NThreadsPiS_S_i
.visible .entry _Z19addVectors_NThreadsPiS_S_i(
	.param .u64 .ptr .align 1 _Z19addVectors_NThreadsPiS_S_i_param_0,
	.param .u64 .ptr .align 1 _Z19addVectors_NThreadsPiS_S_i_param_1,
	.param .u64 .ptr .align 1 _Z19addVectors_NThreadsPiS_S_i_param_2,
	.param .u32 _Z19addVectors_NThreadsPiS_S_i_param_3
)
{
	.reg .pred 	%p<2>;
	.reg .b32 	%r<6>;
	.reg .b64 	%rd<11>;

	ld.param.u64 	%rd1, [_Z19addVectors_NThreadsPiS_S_i_param_0];
	ld.param.u64 	%rd2, [_Z19addVectors_NThreadsPiS_S_i_param_1];
	ld.param.u64 	%rd3, [_Z19addVectors_NThreadsPiS_S_i_param_2];
	ld.param.u32 	%r2, [_Z19addVectors_NThreadsPiS_S_i_param_3];
	mov.u32 	%r1, %ctaid.x;
	setp.ge.s32 	%p1, %r1, %r2;
	@%p1 bra 	$L__BB1_2;
	cvta.to.global.u64 	%rd4, %rd1;
	cvta.to.global.u64 	%rd5, %rd2;
	cvta.to.global.u64 	%rd6, %rd3;
	mul.wide.u32 	%rd7, %r1, 4;
	add.s64 	%rd8, %rd4, %rd7;
	ld.global.u32 	%r3, [%rd8];
	add.s64 	%rd9, %rd5, %rd7;
	ld.global.u32 	%r4, [%rd9];
	add.s32 	%r5, %r4, %r3;
	add.s64 	%rd10, %rd6, %rd7;
	st.global.u32 	[%rd10], %r5;
$L__BB1_2:
	ret;

}


// ===== COMPILED SASS (sm_100) =====

	.target	sm_100

	.elftype	@"ET_EXEC"


//--------------------- .note.nv.tkinfo           --------------------------
	.section	.note.nv.tkinfo,"",@"SHT_NOTE"
	.sectionflags	@"SHF_NOTE_NV_TKINFO"
	.tkinfo
        /*0018*/ 	.word	0x00000002
        /*0030*/ 	.string	""
        /*0030*/ 	.string	"ptxas"
        /*0030*/ 	.string	"Cuda compilation tools, release 13.0, V13.0.88"
        /*0030*/ 	.string	"Build cuda_13.0.r13.0/compiler.36424714_0"
        /*0030*/ 	.string	"-arch sm_100 -m 64 "



//--------------------- .note.nv.cuinfo           --------------------------
	.section	.note.nv.cuinfo,"",@"SHT_NOTE"
	.sectionflags	@"SHF_NOTE_NV_CUINFO"
        /*0018*/ 	.short	0x0002
        /*001a*/ 	.short	0x0064
        /*001c*/ 	.short	0x0082
	.zero		2


//--------------------- .nv.info                  --------------------------
	.section	.nv.info,"",@"SHT_CUDA_INFO"
	.align	4


	//----- nvinfo : EIATTR_REGCOUNT
	.align		4
        /*0000*/ 	.byte	0x04, 0x2f
        /*0002*/ 	.short	(.L_1 - .L_0)
	.align		4
.L_0:
        /*0004*/ 	.word	index@(_Z23addVectors_BlockSizeAsNPiS_S_i)
        /*0008*/ 	.word	0x0000000c


	//----- nvinfo : EIATTR_FRAME_SIZE
	.align		4
.L_1:
        /*000c*/ 	.byte	0x04, 0x11
        /*000e*/ 	.short	(.L_3 - .L_2)
	.align		4
.L_2:
        /*0010*/ 	.word	index@(_Z23addVectors_BlockSizeAsNPiS_S_i)
        /*0014*/ 	.word	0x00000000


	//----- nvinfo : EIATTR_REGCOUNT
	.align		4
.L_3:
        /*0018*/ 	.byte	0x04, 0x2f
        /*001a*/ 	.short	(.L_5 - .L_4)
	.align		4
.L_4:
        /*001c*/ 	.word	index@(_Z19addVectors_NThreadsPiS_S_i)
        /*0020*/ 	.word	0x0000000c


	//----- nvinfo : EIATTR_FRAME_SIZE
	.align		4
.L_5:
        /*0024*/ 	.byte	0x04, 0x11
        /*0026*/ 	.short	(.L_7 - .L_6)
	.align		4
.L_6:
        /*0028*/ 	.word	index@(_Z19addVectors_NThreadsPiS_S_i)
        /*002c*/ 	.word	0x00000000


	//----- nvinfo : EIATTR_MIN_STACK_SIZE
	.align		4
.L_7:
        /*0030*/ 	.byte	0x04, 0x12
        /*0032*/ 	.short	(.L_9 - .L_8)
	.align		4
.L_8:
        /*0034*/ 	.word	index@(_Z19addVectors_NThreadsPiS_S_i)
        /*0038*/ 	.word	0x00000000


	//----- nvinfo : EIATTR_MIN_STACK_SIZE
	.align		4
.L_9:
        /*003c*/ 	.byte	0x04, 0x12
        /*003e*/ 	.short	(.L_11 - .L_10)
	.align		4
.L_10:
        /*0040*/ 	.word	index@(_Z23addVectors_BlockSizeAsNPiS_S_i)
        /*0044*/ 	.word	0x00000000
.L_11:


//--------------------- .nv.compat                --------------------------
	.section	.nv.compat,"",@"SHT_CUDA_COMPAT_INFO"
	.align	4
        /*0000*/ 	.byte	0x02, 0x09, 0x00, 0x00, 0x02, 0x02, 0x01, 0x00, 0x02, 0x05, 0x05, 0x00, 0x03, 0x07, 0x01, 0x01
        /*0010*/ 	.byte	0x02, 0x03, 0x00, 0x00, 0x02, 0x06, 0x01, 0x00, 0x04, 0x0b, 0x08, 0x00, 0x09, 0x00, 0x00, 0x00
        /*0020*/ 	.byte	0x00, 0x00, 0x00, 0x00


//--------------------- .nv.info._Z19addVectors_NThreadsPiS_S_i --------------------------
	.section	.nv.info._Z19addVectors_NThreadsPiS_S_i,"",@"SHT_CUDA_INFO"
	.sectionflags	@""
	.align	4


	//----- nvinfo : EIATTR_CUDA_API_VERSION
	.align		4
        /*0000*/ 	.byte	0x04, 0x37
        /*0002*/ 	.short	(.L_13 - .L_12)
.L_12:
        /*0004*/ 	.word	0x00000082


	//----- nvinfo : EIATTR_KPARAM_INFO
	.align		4
.L_13:
        /*0008*/ 	.byte	0x04, 0x17
        /*000a*/ 	.short	(.L_15 - .L_14)
.L_14:
        /*000c*/ 	.word	0x00000000
        /*0010*/ 	.short	0x0003
        /*0012*/ 	.short	0x0018
        /*0014*/ 	.byte	0x00, 0xf0, 0x11, 0x00


	//----- nvinfo : EIATTR_KPARAM_INFO
	.align		4
.L_15:
        /*0018*/ 	.byte	0x04, 0x17
        /*001a*/ 	.short	(.L_17 - .L_16)
.L_16:
        /*001c*/ 	.word	0x00000000
        /*0020*/ 	.short	0x0002
        /*0022*/ 	.short	0x0010
        /*0024*/ 	.byte	0x00, 0xf5, 0x21, 0x00


	//----- nvinfo : EIATTR_KPARAM_INFO
	.align		4
.L_17:
        /*0028*/ 	.byte	0x04, 0x17
        /*002a*/ 	.short	(.L_19 - .L_18)
.L_18:
        /*002c*/ 	.word	0x00000000
        /*0030*/ 	.short	0x0001
        /*0032*/ 	.short	0x0008
        /*0034*/ 	.byte	0x00, 0xf5, 0x21, 0x00


	//----- nvinfo : EIATTR_KPARAM_INFO
	.align		4
.L_19:
        /*0038*/ 	.byte	0x04, 0x17
        /*003a*/ 	.short	(.L_21 - .L_20)
.L_20:
        /*003c*/ 	.word	0x00000000
        /*0040*/ 	.short	0x0000
        /*0042*/ 	.short	0x0000
        /*0044*/ 	.byte	0x00, 0xf5, 0x21, 0x00


	//----- nvinfo : EIATTR_SPARSE_MMA_MASK
	.align		4
.L_21:
        /*0048*/ 	.byte	0x03, 0x50
        /*004a*/ 	.short	0x0000


	//----- nvinfo : EIATTR_MAXREG_COUNT
	.align		4
        /*004c*/ 	.byte	0x03, 0x1b
        /*004e*/ 	.short	0x00ff


	//----- nvinfo : EIATTR_MERCURY_ISA_VERSION
	.align		4
        /*0050*/ 	.byte	0x03, 0x5f
        /*0052*/ 	.short	0x0101


	//----- nvinfo : EIATTR_VRC_CTA_INIT_COUNT
	.align		4
        /*0054*/ 	.byte	0x02, 0x4a
	.zero		1
	.zero		1


	//----- nvinfo : EIATTR_EXIT_INSTR_OFFSETS
	.align		4
        /*0058*/ 	.byte	0x04, 0x1c
        /*005a*/ 	.short	(.L_23 - .L_22)


	//   ....[0]....
.L_22:
        /*005c*/ 	.word	0x00000040


	//   ....[1]....
        /*0060*/ 	.word	0x00000100


	//----- nvinfo : EIATTR_CBANK_PARAM_SIZE
	.align		4
.L_23:
        /*0064*/ 	.byte	0x03, 0x19
        /*0066*/ 	.short	0x001c


	//----- nvinfo : EIATTR_PARAM_CBANK
	.align		4
        /*0068*/ 	.byte	0x04, 0x0a
        /*006a*/ 	.short	(.L_25 - .L_24)
	.align		4
.L_24:
        /*006c*/ 	.word	index@(.nv.constant0._Z19addVectors_NThreadsPiS_S_i)
        /*0070*/ 	.short	0x0380
        /*0072*/ 	.short	0x001c


	//----- nvinfo : EIATTR_SW_WAR
	.align		4
.L_25:
        /*0074*/ 	.byte	0x04, 0x36
        /*0076*/ 	.short	(.L_27 - .L_26)
.L_26:
        /*0078*/ 	.word	0x00000008
.L_27:


//--------------------- .nv.info._Z23addVectors_BlockSizeAsNPiS_S_i --------------------------
	.section	.nv.info._Z23addVectors_BlockSizeAsNPiS_S_i,"",@"SHT_CUDA_INFO"
	.sectionflags	@""
	.align	4


	//----- nvinfo : EIATTR_CUDA_API_VERSION
	.align		4
        /*0000*/ 	.byte	0x04, 0x37
        /*0002*/ 	.short	(.L_29 - .L_28)
.L_28:
        /*0004*/ 	.word	0x00000082


	//----- nvinfo : EIATTR_KPARAM_INFO
	.align		4
.L_29:
        /*0008*/ 	.byte	0x04, 0x17
        /*000a*/ 	.short	(.L_31 - .L_30)
.L_30:
        /*000c*/ 	.word	0x00000000
        /*0010*/ 	.short	0x0003
        /*0012*/ 	.short	0x0018
        /*0014*/ 	.byte	0x00, 0xf0, 0x11, 0x00


	//----- nvinfo : EIATTR_KPARAM_INFO
	.align		4
.L_31:
        /*0018*/ 	.byte	0x04, 0x17
        /*001a*/ 	.short	(.L_33 - .L_32)
.L_32:
        /*001c*/ 	.word	0x00000000
        /*0020*/ 	.short	0x0002
        /*0022*/ 	.short	0x0010
        /*0024*/ 	.byte	0x00, 0xf5, 0x21, 0x00


	//----- nvinfo : EIATTR_KPARAM_INFO
	.align		4
.L_33:
        /*0028*/ 	.byte	0x04, 0x17
        /*002a*/ 	.short	(.L_35 - .L_34)
.L_34:
        /*002c*/ 	.word	0x00000000
        /*0030*/ 	.short	0x0001
        /*0032*/ 	.short	0x0008
        /*0034*/ 	.byte	0x00, 0xf5, 0x21, 0x00


	//----- nvinfo : EIATTR_KPARAM_INFO
	.align		4
.L_35:
        /*0038*/ 	.byte	0x04, 0x17
        /*003a*/ 	.short	(.L_37 - .L_36)
.L_36:
        /*003c*/ 	.word	0x00000000
        /*0040*/ 	.short	0x0000
        /*0042*/ 	.short	0x0000
        /*0044*/ 	.byte	0x00, 0xf5, 0x21, 0x00


	//----- nvinfo : EIATTR_SPARSE_MMA_MASK
	.align		4
.L_37:
        /*0048*/ 	.byte	0x03, 0x50
        /*004a*/ 	.short	0x0000


	//----- nvinfo : EIATTR_MAXREG_COUNT
	.align		4
        /*004c*/ 	.byte	0x03, 0x1b
        /*004e*/ 	.short	0x00ff


	//----- nvinfo : EIATTR_MERCURY_ISA_VERSION
	.align		4
        /*0050*/ 	.byte	0x03, 0x5f
        /*0052*/ 	.short	0x0101


	//----- nvinfo : EIATTR_VRC_CTA_INIT_COUNT
	.align		4
        /*0054*/ 	.byte	0x02, 0x4a
	.zero		1
	.zero		1


	//----- nvinfo : EIATTR_EXIT_INSTR_OFFSETS
	.align		4
        /*0058*/ 	.byte	0x04, 0x1c
        /*005a*/ 	.short	(.L_39 - .L_38)


	//   ....[0]....
.L_38:
        /*005c*/ 	.word	0x00000040


	//   ....[1]....
        /*0060*/ 	.word	0x00000100


	//----- nvinfo : EIATTR_CBANK_PARAM_SIZE
	.align		4
.L_39:
        /*0064*/ 	.byte	0x03, 0x19
        /*0066*/ 	.short	0x001c


	//----- nvinfo : EIATTR_PARAM_CBANK
	.align		4
        /*0068*/ 	.byte	0x04, 0x0a
        /*006a*/ 	.short	(.L_41 - .L_40)
	.align		4
.L_40:
        /*006c*/ 	.word	index@(.nv.constant0._Z23addVectors_BlockSizeAsNPiS_S_i)
        /*0070*/ 	.short	0x0380
        /*0072*/ 	.short	0x001c


	//----- nvinfo : EIATTR_SW_WAR
	.align		4
.L_41:
        /*0074*/ 	.byte	0x04, 0x36
        /*0076*/ 	.short	(.L_43 - .L_42)
.L_42:
        /*0078*/ 	.word	0x00000008
.L_43:


//--------------------- .nv.callgraph             --------------------------
	.section	.nv.callgraph,"",@"SHT_CUDA_CALLGRAPH"
	.align	4
	.sectionentsize	8
	.align		4
        /*0000*/ 	.word	0x00000000
	.align		4
        /*0004*/ 	.word	0xffffffff
	.align		4
        /*0008*/ 	.word	0x00000000
	.align		4
        /*000c*/ 	.word	0xfffffffe
	.align		4
        /*0010*/ 	.word	0x00000000
	.align		4
        /*0014*/ 	.word	0xfffffffd
	.align		4
        /*0018*/ 	.word	0x00000000
	.align		4
        /*001c*/ 	.word	0xfffffffc


//--------------------- .text._Z19addVectors_NThreadsPiS_S_i --------------------------
	.section	.text._Z19addVectors_NThreadsPiS_S_i,"ax",@progbits
	.align	128
        .global         _Z19addVectors_NThreadsPiS_S_i
        .type           _Z19addVectors_NThreadsPiS_S_i,@function
        .size           _Z19addVectors_NThreadsPiS_S_i,(.L_x_2 - _Z19addVectors_NThreadsPiS_S_i)
        .other          _Z19addVectors_NThreadsPiS_S_i,@"STO_CUDA_ENTRY STV_DEFAULT"
_Z19addVectors_NThreadsPiS_S_i:
.text._Z19addVectors_NThreadsPiS_S_i:
[----:B------:R-:W-:Y:S01]  /*0000*/  LDC R1, c[0x0][0x37c] ;  /* 0x0000df00ff017b82 */ /* 0x000fe20000000800 */
[----:B------:R-:W0:Y:S01]  /*0010*/  S2R R9, SR_CTAID.X ;  /* 0x0000000000097919 */ /* 0x000e220000002500 */
[----:B------:R-:W0:Y:S02]  /*0020*/  LDCU UR4, c[0x0][0x398] ;  /* 0x00007300ff0477ac */ /* 0x000e240008000800 */
[----:B0-----:R-:W-:-:S13]  /*0030*/  ISETP.GE.AND P0, PT, R9, UR4, PT ;  /* 0x0000000409007c0c */ /* 0x001fda000bf06270 */
[----:B------:R-:W-:Y:S05]  /*0040*/  @P0 EXIT ;  /* 0x000000000000094d */ /* 0x000fea0003800000 */
[----:B------:R-:W0:Y:S01]  /*0050*/  LDC.64 R2, c[0x0][0x380] ;  /* 0x0000e000ff027b82 */ /* 0x000e220000000a00 */
[----:B------:R-:W1:Y:S07]  /*0060*/  LDCU.64 UR4, c[0x0][0x358] ;  /* 0x00006b00ff0477ac */ /* 0x000e6e0008000a00 */
[----:B------:R-:W2:Y:S08]  /*0070*/  LDC.64 R4, c[0x0][0x388] ;  /* 0x0000e200ff047b82 */ /* 0x000eb00000000a00 */
[----:B------:R-:W3:Y:S01]  /*0080*/  LDC.64 R6, c[0x0][0x390] ;  /* 0x0000e400ff067b82 */ /* 0x000ee20000000a00 */
[----:B0-----:R-:W-:-:S06]  /*0090*/  IMAD.WIDE.U32 R2, R9, 0x4, R2 ;  /* 0x0000000409027825 */ /* 0x001fcc00078e0002 */
[----:B-1----:R-:W4:Y:S01]  /*00a0*/  LDG.E R2, desc[UR4][R2.64] ;  /* 0x0000000402027981 */ /* 0x002f22000c1e1900 */
[----:B--2---:R-:W-:-:S06]  /*00b0*/  IMAD.WIDE.U32 R4, R9, 0x4, R4 ;  /* 0x0000000409047825 */ /* 0x004fcc00078e0004 */
[----:B------:R-:W4:Y:S01]  /*00c0*/  LDG.E R5, desc[UR4][R4.64] ;  /* 0x0000000404057981 */ /* 0x000f22000c1e1900 */
[----:B---3--:R-:W-:Y:S01]  /*00d0*/  IMAD.WIDE.U32 R6, R9, 0x4, R6 ;  /* 0x0000000409067825 */ /* 0x008fe200078e0006 */
[----:B----4-:R-:W-:-:S05]  /*00e0*/  IADD3 R9, PT, PT, R2, R5, RZ ;  /* 0x0000000502097210 */ /* 0x010fca0007ffe0ff */
[----:B------:R-:W-:Y:S01]  /*00f0*/  STG.E desc[UR4][R6.64], R9 ;  /* 0x0000000906007986 */ /* 0x000fe2000c101904 */
[----:B------:R-:W-:Y:S05]  /*0100*/  EXIT ;  /* 0x000000000000794d */ /* 0x000fea0003800000 */
.L_x_0:
[----:B------:R-:W-:-:S00]  /*0110*/  BRA `(.L_x_0) ;  /* 0xfffffffc00fc7947 */ /* 0x000fc0000383ffff */
[----:B------:R-:W-:-:S00]  /*0120*/  NOP ;  /* 0x0000000000007918 */ /* 0x000fc00000000000 */
        /* <DEDUP_REMOVED lines=13> */
.L_x_2:


//--------------------- .text._Z23addVectors_BlockSizeAsNPiS_S_i --------------------------
	.section	.text._Z23addVectors_BlockSizeAsNPiS_S_i,"ax",@progbits
	.align	128
        .global         _Z23addVectors_BlockSizeAsNPiS_S_i
        .type           _Z23addVectors_BlockSizeAsNPiS_S_i,@function
        .size           _Z23addVectors_BlockSizeAsNPiS_S_i,(.L_x_3 - _Z23addVectors_BlockSizeAsNPiS_S_i)
        .other          _Z23addVectors_BlockSizeAsNPiS_S_i,@"STO_CUDA_ENTRY STV_DEFAULT"
_Z23addVectors_BlockSizeAsNPiS_S_i:
.text._Z23addVectors_BlockSizeAsNPiS_S_i:
[----:B------:R-:W-:Y:S01]  /*0000*/  LDC R1, c[0x0][0x37c] ;  /* 0x0000df00ff017b82 */ /* 0x000fe20000000800 */
[----:B------:R-:W0:Y:S01]  /*0010*/  S2R R9, SR_TID.X ;  /* 0x0000000000097919 */ /* 0x000e220000002100 */
        /* <DEDUP_REMOVED lines=15> */
.L_x_1:
        /* <DEDUP_REMOVED lines=15> */
.L_x_3:


//--------------------- .nv.shared.reserved.0     --------------------------
	.section	.nv.shared.reserved.0,"aw",@nobits
	.weak		__nv_reservedSMEM_offset_0_alias
	.size		__nv_reservedSMEM_offset_0_alias, 0, 64
	.other		__nv_reservedSMEM_offset_0_alias,@"STO_CUDA_RESERVED_SHARED STV_DEFAULT"
__nv_reservedSMEM_offset_0_alias:
	.zero		0
	.zero		64


//--------------------- .nv.constant0._Z19addVectors_NThreadsPiS_S_i --------------------------
	.section	.nv.constant0._Z19addVectors_NThreadsPiS_S_i,"a",@progbits
	.sectionflags	@""
	.align	4
.nv.constant0._Z19addVectors_NThreadsPiS_S_i:
	.zero		924


//--------------------- .nv.constant0._Z23addVectors_BlockSizeAsNPiS_S_i --------------------------
	.section	.nv.constant0._Z23addVectors_BlockSizeAsNPiS_S_i,"a",@progbits
	.sectionflags	@""
	.align	4
.nv.constant0._Z23addVectors_BlockSizeAsNPiS_S_i:
	.zero		924


//--------------------- SYMBOLS --------------------------

	.type		.nv.reservedSmem.offset0,@object
	.size		.nv.reservedSmem.offset0,0x4
